//
// Generated by NVIDIA NVVM Compiler
//
// Compiler Build ID: CL-36424714
// Cuda compilation tools, release 13.0, V13.0.88
// Based on NVVM 20.0.0
//

.version 9.0
.target sm_100
.address_size 64

	// .globl	_Z4showPfi
.extern .func  (.param .b32 func_retval0) vprintf
(
	.param .b64 vprintf_param_0,
	.param .b64 vprintf_param_1
)
;
.global .align 1 .b8 $str[4] = {37, 102, 10};

.visible .entry _Z4showPfi(
	.param .u64 .ptr .align 1 _Z4showPfi_param_0,
	.param .u32 _Z4showPfi_param_1
)
{
	.local .align 8 .b8 	__local_depot0[8];
	.reg .b64 	%SP;
	.reg .b64 	%SPL;
	.reg .pred 	%p<10>;
	.reg .b32 	%r<72>;
	.reg .b64 	%rd<16>;

	mov.u64 	%SPL, __local_depot0;
	cvta.local.u64 	%SP, %SPL;
	ld.param.u64 	%rd2, [_Z4showPfi_param_0];
	ld.param.u32 	%r10, [_Z4showPfi_param_1];
	add.u64 	%rd3, %SP, 0;
	add.u64 	%rd1, %SPL, 0;
	setp.lt.s32 	%p1, %r10, 1;
	@%p1 bra 	$L__BB0_13;
	and.b32  	%r1, %r10, 15;
	setp.lt.u32 	%p2, %r10, 16;
	@%p2 bra 	$L__BB0_4;
	and.b32  	%r11, %r10, 2147483632;
	neg.s32 	%r70, %r11;
	mov.u64 	%rd4, $str;
$L__BB0_3:
	.pragma "nounroll";
	st.local.u64 	[%rd1], %rd2;
	cvta.global.u64 	%rd5, %rd4;
	{ // callseq 0, 0
	.param .b64 param0;
	st.param.b64 	[param0], %rd5;
	.param .b64 param1;
	st.param.b64 	[param1], %rd3;
	.param .b32 retval0;
	call.uni (retval0), 
	vprintf, 
	(
	param0, 
	param1
	);
	ld.param.b32 	%r12, [retval0];
	} // callseq 0
	st.local.u64 	[%rd1], %rd2;
	{ // callseq 1, 0
	.param .b64 param0;
	st.param.b64 	[param0], %rd5;
	.param .b64 param1;
	st.param.b64 	[param1], %rd3;
	.param .b32 retval0;
	call.uni (retval0), 
	vprintf, 
	(
	param0, 
	param1
	);
	ld.param.b32 	%r14, [retval0];
	} // callseq 1
	st.local.u64 	[%rd1], %rd2;
	{ // callseq 2, 0
	.param .b64 param0;
	st.param.b64 	[param0], %rd5;
	.param .b64 param1;
	st.param.b64 	[param1], %rd3;
	.param .b32 retval0;
	call.uni (retval0), 
	vprintf, 
	(
	param0, 
	param1
	);
	ld.param.b32 	%r16, [retval0];
	} // callseq 2
	st.local.u64 	[%rd1], %rd2;
	{ // callseq 3, 0
	.param .b64 param0;
	st.param.b64 	[param0], %rd5;
	.param .b64 param1;
	st.param.b64 	[param1], %rd3;
	.param .b32 retval0;
	call.uni (retval0), 
	vprintf, 
	(
	param0, 
	param1
	);
	ld.param.b32 	%r18, [retval0];
	} // callseq 3
	st.local.u64 	[%rd1], %rd2;
	{ // callseq 4, 0
	.param .b64 param0;
	st.param.b64 	[param0], %rd5;
	.param .b64 param1;
	st.param.b64 	[param1], %rd3;
	.param .b32 retval0;
	call.uni (retval0), 
	vprintf, 
	(
	param0, 
	param1
	);
	ld.param.b32 	%r20, [retval0];
	} // callseq 4
	st.local.u64 	[%rd1], %rd2;
	{ // callseq 5, 0
	.param .b64 param0;
	st.param.b64 	[param0], %rd5;
	.param .b64 param1;
	st.param.b64 	[param1], %rd3;
	.param .b32 retval0;
	call.uni (retval0), 
	vprintf, 
	(
	param0, 
	param1
	);
	ld.param.b32 	%r22, [retval0];
	} // callseq 5
	st.local.u64 	[%rd1], %rd2;
	{ // callseq 6, 0
	.param .b64 param0;
	st.param.b64 	[param0], %rd5;
	.param .b64 param1;
	st.param.b64 	[param1], %rd3;
	.param .b32 retval0;
	call.uni (retval0), 
	vprintf, 
	(
	param0, 
	param1
	);
	ld.param.b32 	%r24, [retval0];
	} // callseq 6
	st.local.u64 	[%rd1], %rd2;
	{ // callseq 7, 0
	.param .b64 param0;
	st.param.b64 	[param0], %rd5;
	.param .b64 param1;
	st.param.b64 	[param1], %rd3;
	.param .b32 retval0;
	call.uni (retval0), 
	vprintf, 
	(
	param0, 
	param1
	);
	ld.param.b32 	%r26, [retval0];
	} // callseq 7
	st.local.u64 	[%rd1], %rd2;
	{ // callseq 8, 0
	.param .b64 param0;
	st.param.b64 	[param0], %rd5;
	.param .b64 param1;
	st.param.b64 	[param1], %rd3;
	.param .b32 retval0;
	call.uni (retval0), 
	vprintf, 
	(
	param0, 
	param1
	);
	ld.param.b32 	%r28, [retval0];
	} // callseq 8
	st.local.u64 	[%rd1], %rd2;
	{ // callseq 9, 0
	.param .b64 param0;
	st.param.b64 	[param0], %rd5;
	.param .b64 param1;
	st.param.b64 	[param1], %rd3;
	.param .b32 retval0;
	call.uni (retval0), 
	vprintf, 
	(
	param0, 
	param1
	);
	ld.param.b32 	%r30, [retval0];
	} // callseq 9
	st.local.u64 	[%rd1], %rd2;
	{ // callseq 10, 0
	.param .b64 param0;
	st.param.b64 	[param0], %rd5;
	.param .b64 param1;
	st.param.b64 	[param1], %rd3;
	.param .b32 retval0;
	call.uni (retval0), 
	vprintf, 
	(
	param0, 
	param1
	);
	ld.param.b32 	%r32, [retval0];
	} // callseq 10
	st.local.u64 	[%rd1], %rd2;
	{ // callseq 11, 0
	.param .b64 param0;
	st.param.b64 	[param0], %rd5;
	.param .b64 param1;
	st.param.b64 	[param1], %rd3;
	.param .b32 retval0;
	call.uni (retval0), 
	vprintf, 
	(
	param0, 
	param1
	);
	ld.param.b32 	%r34, [retval0];
	} // callseq 11
	st.local.u64 	[%rd1], %rd2;
	{ // callseq 12, 0
	.param .b64 param0;
	st.param.b64 	[param0], %rd5;
	.param .b64 param1;
	st.param.b64 	[param1], %rd3;
	.param .b32 retval0;
	call.uni (retval0), 
	vprintf, 
	(
	param0, 
	param1
	);
	ld.param.b32 	%r36, [retval0];
	} // callseq 12
	st.local.u64 	[%rd1], %rd2;
	{ // callseq 13, 0
	.param .b64 param0;
	st.param.b64 	[param0], %rd5;
	.param .b64 param1;
	st.param.b64 	[param1], %rd3;
	.param .b32 retval0;
	call.uni (retval0), 
	vprintf, 
	(
	param0, 
	param1
	);
	ld.param.b32 	%r38, [retval0];
	} // callseq 13
	st.local.u64 	[%rd1], %rd2;
	{ // callseq 14, 0
	.param .b64 param0;
	st.param.b64 	[param0], %rd5;
	.param .b64 param1;
	st.param.b64 	[param1], %rd3;
	.param .b32 retval0;
	call.uni (retval0), 
	vprintf, 
	(
	param0, 
	param1
	);
	ld.param.b32 	%r40, [retval0];
	} // callseq 14
	st.local.u64 	[%rd1], %rd2;
	{ // callseq 15, 0
	.param .b64 param0;
	st.param.b64 	[param0], %rd5;
	.param .b64 param1;
	st.param.b64 	[param1], %rd3;
	.param .b32 retval0;
	call.uni (retval0), 
	vprintf, 
	(
	param0, 
	param1
	);
	ld.param.b32 	%r42, [retval0];
	} // callseq 15
	add.s32 	%r70, %r70, 16;
	setp.ne.s32 	%p3, %r70, 0;
	@%p3 bra 	$L__BB0_3;
$L__BB0_4:
	setp.eq.s32 	%p4, %r1, 0;
	@%p4 bra 	$L__BB0_13;
	and.b32  	%r5, %r10, 7;
	setp.lt.u32 	%p5, %r1, 8;
	@%p5 bra 	$L__BB0_7;
	st.local.u64 	[%rd1], %rd2;
	mov.u64 	%rd7, $str;
	cvta.global.u64 	%rd8, %rd7;
	{ // callseq 16, 0
	.param .b64 param0;
	st.param.b64 	[param0], %rd8;
	.param .b64 param1;
	st.param.b64 	[param1], %rd3;
	.param .b32 retval0;
	call.uni (retval0), 
	vprintf, 
	(
	param0, 
	param1
	);
	ld.param.b32 	%r44, [retval0];
	} // callseq 16
	st.local.u64 	[%rd1], %rd2;
	{ // callseq 17, 0
	.param .b64 param0;
	st.param.b64 	[param0], %rd8;
	.param .b64 param1;
	st.param.b64 	[param1], %rd3;
	.param .b32 retval0;
	call.uni (retval0), 
	vprintf, 
	(
	param0, 
	param1
	);
	ld.param.b32 	%r46, [retval0];
	} // callseq 17
	st.local.u64 	[%rd1], %rd2;
	{ // callseq 18, 0
	.param .b64 param0;
	st.param.b64 	[param0], %rd8;
	.param .b64 param1;
	st.param.b64 	[param1], %rd3;
	.param .b32 retval0;
	call.uni (retval0), 
	vprintf, 
	(
	param0, 
	param1
	);
	ld.param.b32 	%r48, [retval0];
	} // callseq 18
	st.local.u64 	[%rd1], %rd2;
	{ // callseq 19, 0
	.param .b64 param0;
	st.param.b64 	[param0], %rd8;
	.param .b64 param1;
	st.param.b64 	[param1], %rd3;
	.param .b32 retval0;
	call.uni (retval0), 
	vprintf, 
	(
	param0, 
	param1
	);
	ld.param.b32 	%r50, [retval0];
	} // callseq 19
	st.local.u64 	[%rd1], %rd2;
	{ // callseq 20, 0
	.param .b64 param0;
	st.param.b64 	[param0], %rd8;
	.param .b64 param1;
	st.param.b64 	[param1], %rd3;
	.param .b32 retval0;
	call.uni (retval0), 
	vprintf, 
	(
	param0, 
	param1
	);
	ld.param.b32 	%r52, [retval0];
	} // callseq 20
	st.local.u64 	[%rd1], %rd2;
	{ // callseq 21, 0
	.param .b64 param0;
	st.param.b64 	[param0], %rd8;
	.param .b64 param1;
	st.param.b64 	[param1], %rd3;
	.param .b32 retval0;
	call.uni (retval0), 
	vprintf, 
	(
	param0, 
	param1
	);
	ld.param.b32 	%r54, [retval0];
	} // callseq 21
	st.local.u64 	[%rd1], %rd2;
	{ // callseq 22, 0
	.param .b64 param0;
	st.param.b64 	[param0], %rd8;
	.param .b64 param1;
	st.param.b64 	[param1], %rd3;
	.param .b32 retval0;
	call.uni (retval0), 
	vprintf, 
	(
	param0, 
	param1
	);
	ld.param.b32 	%r56, [retval0];
	} // callseq 22
	st.local.u64 	[%rd1], %rd2;
	{ // callseq 23, 0
	.param .b64 param0;
	st.param.b64 	[param0], %rd8;
	.param .b64 param1;
	st.param.b64 	[param1], %rd3;
	.param .b32 retval0;
	call.uni (retval0), 
	vprintf, 
	(
	param0, 
	param1
	);
	ld.param.b32 	%r58, [retval0];
	} // callseq 23
$L__BB0_7:
	setp.eq.s32 	%p6, %r5, 0;
	@%p6 bra 	$L__BB0_13;
	and.b32  	%r6, %r10, 3;
	setp.lt.u32 	%p7, %r5, 4;
	@%p7 bra 	$L__BB0_10;
	st.local.u64 	[%rd1], %rd2;
	mov.u64 	%rd10, $str;
	cvta.global.u64 	%rd11, %rd10;
	{ // callseq 24, 0
	.param .b64 param0;
	st.param.b64 	[param0], %rd11;
	.param .b64 param1;
	st.param.b64 	[param1], %rd3;
	.param .b32 retval0;
	call.uni (retval0), 
	vprintf, 
	(
	param0, 
	param1
	);
	ld.param.b32 	%r60, [retval0];
	} // callseq 24
	st.local.u64 	[%rd1], %rd2;
	{ // callseq 25, 0
	.param .b64 param0;
	st.param.b64 	[param0], %rd11;
	.param .b64 param1;
	st.param.b64 	[param1], %rd3;
	.param .b32 retval0;
	call.uni (retval0), 
	vprintf, 
	(
	param0, 
	param1
	);
	ld.param.b32 	%r62, [retval0];
	} // callseq 25
	st.local.u64 	[%rd1], %rd2;
	{ // callseq 26, 0
	.param .b64 param0;
	st.param.b64 	[param0], %rd11;
	.param .b64 param1;
	st.param.b64 	[param1], %rd3;
	.param .b32 retval0;
	call.uni (retval0), 
	vprintf, 
	(
	param0, 
	param1
	);
	ld.param.b32 	%r64, [retval0];
	} // callseq 26
	st.local.u64 	[%rd1], %rd2;
	{ // callseq 27, 0
	.param .b64 param0;
	st.param.b64 	[param0], %rd11;
	.param .b64 param1;
	st.param.b64 	[param1], %rd3;
	.param .b32 retval0;
	call.uni (retval0), 
	vprintf, 
	(
	param0, 
	param1
	);
	ld.param.b32 	%r66, [retval0];
	} // callseq 27
$L__BB0_10:
	setp.eq.s32 	%p8, %r6, 0;
	@%p8 bra 	$L__BB0_13;
	neg.s32 	%r71, %r6;
	mov.u64 	%rd13, $str;
$L__BB0_12:
	.pragma "nounroll";
	st.local.u64 	[%rd1], %rd2;
	cvta.global.u64 	%rd14, %rd13;
	{ // callseq 28, 0
	.param .b64 param0;
	st.param.b64 	[param0], %rd14;
	.param .b64 param1;
	st.param.b64 	[param1], %rd3;
	.param .b32 retval0;
	call.uni (retval0), 
	vprintf, 
	(
	param0, 
	param1
	);
	ld.param.b32 	%r68, [retval0];
	} // callseq 28
	add.s32 	%r71, %r71, 1;
	setp.ne.s32 	%p9, %r71, 0;
	@%p9 bra 	$L__BB0_12;
$L__BB0_13:
	ret;

}


// ===== COMPILED SASS (sm_100) =====

	.target	sm_100

	.elftype	@"ET_EXEC"


//--------------------- .note.nv.tkinfo           --------------------------
	.section	.note.nv.tkinfo,"",@"SHT_NOTE"
	.sectionflags	@"SHF_NOTE_NV_TKINFO"
	.tkinfo
        /*0018*/ 	.word	0x00000002
        /*0030*/ 	.string	""
        /*0030*/ 	.string	"ptxas"
        /*0030*/ 	.string	"Cuda compilation tools, release 13.0, V13.0.88"
        /*0030*/ 	.string	"Build cuda_13.0.r13.0/compiler.36424714_0"
        /*0030*/ 	.string	"-arch sm_100 -m 64 "



//--------------------- .note.nv.cuinfo           --------------------------
	.section	.note.nv.cuinfo,"",@"SHT_NOTE"
	.sectionflags	@"SHF_NOTE_NV_CUINFO"
        /*0018*/ 	.short	0x0002
        /*001a*/ 	.short	0x0064
        /*001c*/ 	.short	0x0082
	.zero		2


//--------------------- .nv.info                  --------------------------
	.section	.nv.info,"",@"SHT_CUDA_INFO"
	.align	4


	//----- nvinfo : EIATTR_REGCOUNT
	.align		4
        /*0000*/ 	.byte	0x04, 0x2f
        /*0002*/ 	.short	(.L_2 - .L_1)
	.align		4
.L_1:
        /*0004*/ 	.word	index@(_Z4showPfi)
        /*0008*/ 	.word	0x00000019


	//----- nvinfo : EIATTR_FRAME_SIZE
	.align		4
.L_2:
        /*000c*/ 	.byte	0x04, 0x11
        /*000e*/ 	.short	(.L_4 - .L_3)
	.align		4
.L_3:
        /*0010*/ 	.word	index@(_Z4showPfi)
        /*0014*/ 	.word	0x00000008


	//----- nvinfo : EIATTR_MIN_STACK_SIZE
	.align		4
.L_4:
        /*0018*/ 	.byte	0x04, 0x12
        /*001a*/ 	.short	(.L_6 - .L_5)
	.align		4
.L_5:
        /*001c*/ 	.word	index@(_Z4showPfi)
        /*0020*/ 	.word	0x00000008
.L_6:


//--------------------- .nv.compat                --------------------------
	.section	.nv.compat,"",@"SHT_CUDA_COMPAT_INFO"
	.align	4
        /*0000*/ 	.byte	0x02, 0x09, 0x00, 0x00, 0x02, 0x02, 0x01, 0x00, 0x02, 0x05, 0x05, 0x00, 0x03, 0x07, 0x01, 0x01
        /*0010*/ 	.byte	0x02, 0x03, 0x00, 0x00, 0x02, 0x06, 0x01, 0x00, 0x04, 0x0b, 0x08, 0x00, 0x09, 0x00, 0x00, 0x00
        /*0020*/ 	.byte	0x00, 0x00, 0x00, 0x00


//--------------------- .nv.info._Z4showPfi       --------------------------
	.section	.nv.info._Z4showPfi,"",@"SHT_CUDA_INFO"
	.sectionflags	@""
	.align	4


	//----- nvinfo : EIATTR_CUDA_API_VERSION
	.align		4
        /*0000*/ 	.byte	0x04, 0x37
        /*0002*/ 	.short	(.L_8 - .L_7)
.L_7:
        /*0004*/ 	.word	0x00000082


	//----- nvinfo : EIATTR_KPARAM_INFO
	.align		4
.L_8:
        /*0008*/ 	.byte	0x04, 0x17
        /*000a*/ 	.short	(.L_10 - .L_9)
.L_9:
        /*000c*/ 	.word	0x00000000
        /*0010*/ 	.short	0x0001
        /*0012*/ 	.short	0x0008
        /*0014*/ 	.byte	0x00, 0xf0, 0x11, 0x00


	//----- nvinfo : EIATTR_KPARAM_INFO
	.align		4
.L_10:
        /*0018*/ 	.byte	0x04, 0x17
        /*001a*/ 	.short	(.L_12 - .L_11)
.L_11:
        /*001c*/ 	.word	0x00000000
        /*0020*/ 	.short	0x0000
        /*0022*/ 	.short	0x0000
        /*0024*/ 	.byte	0x00, 0xf5, 0x21, 0x00


	//----- nvinfo : EIATTR_SPARSE_MMA_MASK
	.align		4
.L_12:
        /*0028*/ 	.byte	0x03, 0x50
        /*002a*/ 	.short	0x0000


	//----- nvinfo : EIATTR_MAXREG_COUNT
	.align		4
        /*002c*/ 	.byte	0x03, 0x1b
        /*002e*/ 	.short	0x00ff


	//----- nvinfo : EIATTR_EXTERNS
	.align		4
        /*0030*/ 	.byte	0x04, 0x0f
        /*0032*/ 	.short	(.L_14 - .L_13)


	//   ....[0]....
	.align		4
.L_13:
        /*0034*/ 	.word	index@(vprintf)


	//----- nvinfo : EIATTR_MERCURY_ISA_VERSION
	.align		4
.L_14:
        /*0038*/ 	.byte	0x03, 0x5f
        /*003a*/ 	.short	0x0101


	//----- nvinfo : EIATTR_VRC_CTA_INIT_COUNT
	.align		4
        /*003c*/ 	.byte	0x02, 0x4a
	.zero		1
	.zero		1


	//----- nvinfo : EIATTR_SYSCALL_OFFSETS
	.align		4
        /*0040*/ 	.byte	0x04, 0x46
        /*0042*/ 	.short	(.L_16 - .L_15)


	//   ....[0]....
.L_15:
        /*0044*/ 	.word	0x000001c0


	//   ....[1]....
        /*0048*/ 	.word	0x00000260


	//   ....[2]....
        /*004c*/ 	.word	0x00000300


	//   ....[3]....
        /*0050*/ 	.word	0x000003a0


	//   ....[4]....
        /*0054*/ 	.word	0x00000440


	//   ....[5]....
        /*0058*/ 	.word	0x000004e0


	//   ....[6]....
        /*005c*/ 	.word	0x00000580


	//   ....[7]....
        /*0060*/ 	.word	0x00000620


	//   ....[8]....
        /*0064*/ 	.word	0x000006c0


	//   ....[9]....
        /*0068*/ 	.word	0x00000760


	//   ....[10]....
        /*006c*/ 	.word	0x00000800


	//   ....[11]....
        /*0070*/ 	.word	0x000008a0


	//   ....[12]....
        /*0074*/ 	.word	0x00000940


	//   ....[13]....
        /*0078*/ 	.word	0x000009e0


	//   ....[14]....
        /*007c*/ 	.word	0x00000a80


	//   ....[15]....
        /*0080*/ 	.word	0x00000b20


	//   ....[16]....
        /*0084*/ 	.word	0x00000c60


	//   ....[17]....
        /*0088*/ 	.word	0x00000d00


	//   ....[18]....
        /*008c*/ 	.word	0x00000da0


	//   ....[19]....
        /*0090*/ 	.word	0x00000e40


	//   ....[20]....
        /*0094*/ 	.word	0x00000ee0


	//   ....[21]....
        /*0098*/ 	.word	0x00000f80


	//   ....[22]....
        /*009c*/ 	.word	0x00001020


	//   ....[23]....
        /*00a0*/ 	.word	0x000010c0


	//   ....[24]....
        /*00a4*/ 	.word	0x000011d0


	//   ....[25]....
        /*00a8*/ 	.word	0x00001270


	//   ....[26]....
        /*00ac*/ 	.word	0x00001310


	//   ....[27]....
        /*00b0*/ 	.word	0x000013b0


	//   ....[28]....
        /*00b4*/ 	.word	0x000014c0


	//----- nvinfo : EIATTR_EXIT_INSTR_OFFSETS
	.align		4
.L_16:
        /*00b8*/ 	.byte	0x04, 0x1c
        /*00ba*/ 	.short	(.L_18 - .L_17)


	//   ....[0]....
.L_17:
        /*00bc*/ 	.word	0x00000070


	//   ....[1]....
        /*00c0*/ 	.word	0x00000b70


	//   ....[2]....
        /*00c4*/ 	.word	0x000010e0


	//   ....[3]....
        /*00c8*/ 	.word	0x000013d0


	//   ....[4]....
        /*00cc*/ 	.word	0x000014f0


	//----- nvinfo : EIATTR_CRS_STACK_SIZE
	.align		4
.L_18:
        /*00d0*/ 	.byte	0x04, 0x1e
        /*00d2*/ 	.short	(.L_20 - .L_19)
.L_19:
        /*00d4*/ 	.word	0x00000000


	//----- nvinfo : EIATTR_CBANK_PARAM_SIZE
	.align		4
.L_20:
        /*00d8*/ 	.byte	0x03, 0x19
        /*00da*/ 	.short	0x000c


	//----- nvinfo : EIATTR_PARAM_CBANK
	.align		4
        /*00dc*/ 	.byte	0x04, 0x0a
        /*00de*/ 	.short	(.L_22 - .L_21)
	.align		4
.L_21:
        /*00e0*/ 	.word	index@(.nv.constant0._Z4showPfi)
        /*00e4*/ 	.short	0x0380
        /*00e6*/ 	.short	0x000c


	//----- nvinfo : EIATTR_SW_WAR
	.align		4
.L_22:
        /*00e8*/ 	.byte	0x04, 0x36
        /*00ea*/ 	.short	(.L_24 - .L_23)
.L_23:
        /*00ec*/ 	.word	0x00000008
.L_24:


//--------------------- .nv.callgraph             --------------------------
	.section	.nv.callgraph,"",@"SHT_CUDA_CALLGRAPH"
	.align	4
	.sectionentsize	8
	.align		4
        /*0000*/ 	.word	0x00000000
	.align		4
        /*0004*/ 	.word	0xffffffff
	.align		4
        /*0008*/ 	.word	index@(_Z4showPfi)
	.align		4
        /*000c*/ 	.word	index@(vprintf)
	.align		4
        /*0010*/ 	.word	0x00000000
	.align		4
        /*0014*/ 	.word	0xfffffffe
	.align		4
        /*0018*/ 	.word	0x00000000
	.align		4
        /*001c*/ 	.word	0xfffffffd
	.align		4
        /*0020*/ 	.word	0x00000000
	.align		4
        /*0024*/ 	.word	0xfffffffc


//--------------------- .nv.constant4             --------------------------
	.section	.nv.constant4,"a",@progbits
	.align	8
	.align		8
.nv.constant4:
        /*0000*/ 	.dword	vprintf
	.align		8
        /*0008*/ 	.dword	$str


//--------------------- .text._Z4showPfi          --------------------------
	.section	.text._Z4showPfi,"ax",@progbits
	.align	128
        .global         _Z4showPfi
        .type           _Z4showPfi,@function
        .size           _Z4showPfi,(.L_x_33 - _Z4showPfi)
        .other          _Z4showPfi,@"STO_CUDA_ENTRY STV_DEFAULT"
_Z4showPfi:
.text._Z4showPfi:
[----:B------:R-:W0:Y:S08]  /*0000*/  LDC R1, c[0x0][0x37c] ;  /* 0x0000df00ff017b82 */ /* 0x000e300000000800 */
[----:B------:R-:W1:Y:S01]  /*0010*/  LDC R16, c[0x0][0x388] ;  /* 0x0000e200ff107b82 */ /* 0x000e620000000800 */
[----:B------:R-:W2:Y:S01]  /*0020*/  LDCU UR4, c[0x0][0x2f8] ;  /* 0x00005f00ff0477ac */ /* 0x000ea20008000800 */
[----:B0-----:R-:W-:Y:S01]  /*0030*/  VIADD R1, R1, 0xfffffff8 ;  /* 0xfffffff801017836 */ /* 0x001fe20000000000 */
[----:B------:R-:W0:Y:S04]  /*0040*/  LDCU UR5, c[0x0][0x2fc] ;  /* 0x00005f80ff0577ac */ /* 0x000e280008000800 */
[----:B--2---:R-:W-:-:S02]  /*0050*/  IADD3 R18, P0, PT, R1, UR4, RZ ;  /* 0x0000000401127c10 */ /* 0x004fc4000ff1e0ff */
[----:B-1----:R-:W-:-:S13]  /*0060*/  ISETP.GE.AND P1, PT, R16, 0x1, PT ;  /* 0x000000011000780c */ /* 0x002fda0003f26270 */
[----:B0-----:R-:W-:Y:S05]  /*0070*/  @!P1 EXIT ;  /* 0x000000000000994d */ /* 0x001fea0003800000 */
[C---:B------:R-:W-:Y:S01]  /*0080*/  ISETP.GE.U32.AND P1, PT, R16.reuse, 0x10, PT ;  /* 0x000000101000780c */ /* 0x040fe20003f26070 */
[----:B------:R-:W-:Y:S01]  /*0090*/  IMAD.X R17, RZ, RZ, UR5, P0 ;  /* 0x00000005ff117e24 */ /* 0x000fe200080e06ff */
[----:B------:R-:W-:-:S11]  /*00a0*/  LOP3.LUT R19, R16, 0xf, RZ, 0xc0, !PT ;  /* 0x0000000f10137812 */ /* 0x000fd600078ec0ff */
[----:B------:R-:W-:Y:S05]  /*00b0*/  @!P1 BRA `(.L_x_0) ;  /* 0x0000000800a89947 */ /* 0x000fea0003800000 */
[----:B------:R-:W-:Y:S01]  /*00c0*/  LOP3.LUT R16, R16, 0x7ffffff0, RZ, 0xc0, !PT ;  /* 0x7ffffff010107812 */ /* 0x000fe200078ec0ff */
[----:B------:R-:W-:Y:S04]  /*00d0*/  BSSY.RECONVERGENT B6, `(.L_x_0) ;  /* 0x00000a8000067945 */ /* 0x000fe80003800200 */
[----:B------:R-:W-:-:S07]  /*00e0*/  IMAD.MOV R16, RZ, RZ, -R16 ;  /* 0x000000ffff107224 */ /* 0x000fce00078e0a10 */
.L_x_17:
[----:B------:R-:W0:Y:S01]  /*00f0*/  LDC.64 R10, c[0x0][0x380] ;  /* 0x0000e000ff0a7b82 */ /* 0x000e220000000a00 */
[----:B------:R-:W-:Y:S01]  /*0100*/  MOV R2, 0x0 ;  /* 0x0000000000027802 */ /* 0x000fe20000000f00 */
[----:B------:R-:W1:Y:S01]  /*0110*/  LDCU.64 UR4, c[0x4][0x8] ;  /* 0x01000100ff0477ac */ /* 0x000e620008000a00 */
[----:B------:R-:W-:Y:S01]  /*0120*/  IADD3 R16, PT, PT, R16, 0x10, RZ ;  /* 0x0000001010107810 */ /* 0x000fe20007ffe0ff */
[----:B------:R-:W-:Y:S01]  /*0130*/  IMAD.MOV.U32 R6, RZ, RZ, R18 ;  /* 0x000000ffff067224 */ /* 0x000fe200078e0012 */
[----:B------:R-:W-:Y:S02]  /*0140*/  MOV R7, R17 ;  /* 0x0000001100077202 */ /* 0x000fe40000000f00 */
[----:B------:R-:W-:Y:S01]  /*0150*/  ISETP.NE.AND P0, PT, R16, RZ, PT ;  /* 0x000000ff1000720c */ /* 0x000fe20003f05270 */
[----:B------:R2:W3:Y:S03]  /*0160*/  LDC.64 R8, c[0x4][R2] ;  /* 0x0100000002087b82 */ /* 0x0004e60000000a00 */
[----:B------:R-:W-:Y:S01]  /*0170*/  P2R R22, PR, RZ, 0x1 ;  /* 0x00000001ff167803 */ /* 0x000fe20000000000 */
[----:B-1----:R-:W-:-:S02]  /*0180*/  IMAD.U32 R4, RZ, RZ, UR4 ;  /* 0x00000004ff047e24 */ /* 0x002fc4000f8e00ff */
[----:B------:R-:W-:Y:S01]  /*0190*/  IMAD.U32 R5, RZ, RZ, UR5 ;  /* 0x00000005ff057e24 */ /* 0x000fe2000f8e00ff */
[----:B0-----:R2:W-:Y:S06]  /*01a0*/  STL.64 [R1], R10 ;  /* 0x0000000a01007387 */ /* 0x0015ec0000100a00 */
[----:B------:R-:W-:-:S07]  /*01b0*/  LEPC R20, `(.L_x_1) ;  /* 0x000000001014794e */ /* 0x000fce0000000000 */
[----:B--23--:R-:W-:Y:S05]  /*01c0*/  CALL.ABS.NOINC R8 ;  /* 0x0000000008007343 */ /* 0x00cfea0003c00000 */
.L_x_1:
[----:B------:R-:W0:Y:S01]  /*01d0*/  LDC.64 R10, c[0x0][0x380] ;  /* 0x0000e000ff0a7b82 */ /* 0x000e220000000a00 */
[----:B------:R-:W1:Y:S01]  /*01e0*/  LDCU.64 UR4, c[0x4][0x8] ;  /* 0x01000100ff0477ac */ /* 0x000e620008000a00 */
[----:B------:R-:W-:Y:S01]  /*01f0*/  IMAD.MOV.U32 R6, RZ, RZ, R18 ;  /* 0x000000ffff067224 */ /* 0x000fe200078e0012 */
[----:B------:R-:W-:-:S05]  /*0200*/  MOV R7, R17 ;  /* 0x0000001100077202 */ /* 0x000fca0000000f00 */
[----:B------:R2:W3:Y:S01]  /*0210*/  LDC.64 R8, c[0x4][R2] ;  /* 0x0100000002087b82 */ /* 0x0004e20000000a00 */
[----:B-1----:R-:W-:Y:S02]  /*0220*/  IMAD.U32 R4, RZ, RZ, UR4 ;  /* 0x00000004ff047e24 */ /* 0x002fe4000f8e00ff */
[----:B------:R-:W-:Y:S01]  /*0230*/  IMAD.U32 R5, RZ, RZ, UR5 ;  /* 0x00000005ff057e24 */ /* 0x000fe2000f8e00ff */
[----:B0-----:R2:W-:Y:S06]  /*0240*/  STL.64 [R1], R10 ;  /* 0x0000000a01007387 */ /* 0x0015ec0000100a00 */
[----:B------:R-:W-:-:S07]  /*0250*/  LEPC R20, `(.L_x_2) ;  /* 0x000000001014794e */ /* 0x000fce0000000000 */
[----:B--23--:R-:W-:Y:S05]  /*0260*/  CALL.ABS.NOINC R8 ;  /* 0x0000000008007343 */ /* 0x00cfea0003c00000 */
.L_x_2:
        /* <DEDUP_REMOVED lines=10> */
.L_x_3:
        /* <DEDUP_REMOVED lines=10> */
.L_x_4:
        /* <DEDUP_REMOVED lines=10> */
.L_x_5:
        /* <DEDUP_REMOVED lines=10> */
.L_x_6:
        /* <DEDUP_REMOVED lines=10> */
.L_x_7:
        /* <DEDUP_REMOVED lines=10> */
.L_x_8:
        /* <DEDUP_REMOVED lines=10> */
.L_x_9:
[----:B------:R-:W0:Y:S01]  /*06d0*/  LDC.64 R10, c[0x0][0x380] ;  /* 0x0000e000ff0a7b82 */ /* 0x000e220000000a00 */
[----:B------:R-:W1:Y:S01]  /*06e0*/  LDCU.64 UR4, c[0x4][0x8] ;  /* 0x01000100ff0477ac */ /* 0x000e620008000a00 */
[----:B------:R-:W-:Y:S01]  /*06f0*/  MOV R6, R18 ;  /* 0x0000001200067202 */ /* 0x000fe20000000f00 */
[----:B------:R-:W-:-:S05]  /*0700*/  IMAD.MOV.U32 R7, RZ, RZ, R17 ;  /* 0x000000ffff077224 */ /* 0x000fca00078e0011 */
[----:B------:R2:W3:Y:S01]  /*0710*/  LDC.64 R8, c[0x4][R2] ;  /* 0x0100000002087b82 */ /* 0x0004e20000000a00 */
[----:B-1----:R-:W-:Y:S02]  /*0720*/  IMAD.U32 R4, RZ, RZ, UR4 ;  /* 0x00000004ff047e24 */ /* 0x002fe4000f8e00ff */
[----:B------:R-:W-:Y:S01]  /*0730*/  IMAD.U32 R5, RZ, RZ, UR5 ;  /* 0x00000005ff057e24 */ /* 0x000fe2000f8e00ff */
[----:B0-----:R2:W-:Y:S06]  /*0740*/  STL.64 [R1], R10 ;  /* 0x0000000a01007387 */ /* 0x0015ec0000100a00 */
[----:B------:R-:W-:-:S07]  /*0750*/  LEPC R20, `(.L_x_10) ;  /* 0x000000001014794e */ /* 0x000fce0000000000 */
[----:B--23--:R-:W-:Y:S05]  /*0760*/  CALL.ABS.NOINC R8 ;  /* 0x0000000008007343 */ /* 0x00cfea0003c00000 */
.L_x_10:
[----:B------:R-:W0:Y:S01]  /*0770*/  LDC.64 R10, c[0x0][0x380] ;  /* 0x0000e000ff0a7b82 */ /* 0x000e220000000a00 */
[----:B------:R-:W1:Y:S01]  /*0780*/  LDCU.64 UR4, c[0x4][0x8] ;  /* 0x01000100ff0477ac */ /* 0x000e620008000a00 */
[----:B------:R-:W-:Y:S02]  /*0790*/  IMAD.MOV.U32 R6, RZ, RZ, R18 ;  /* 0x000000ffff067224 */ /* 0x000fe400078e0012 */
[----:B------:R-:W-:-:S04]  /*07a0*/  IMAD.MOV.U32 R7, RZ, RZ, R17 ;  /* 0x000000ffff077224 */ /* 0x000fc800078e0011 */
[----:B------:R2:W3:Y:S01]  /*07b0*/  LDC.64 R8, c[0x4][R2] ;  /* 0x0100000002087b82 */ /* 0x0004e20000000a00 */
[----:B-1----:R-:W-:Y:S01]  /*07c0*/  IMAD.U32 R4, RZ, RZ, UR4 ;  /* 0x00000004ff047e24 */ /* 0x002fe2000f8e00ff */
[----:B------:R-:W-:Y:S01]  /*07d0*/  MOV R5, UR5 ;  /* 0x0000000500057c02 */ /* 0x000fe20008000f00 */
[----:B0-----:R2:W-:Y:S06]  /*07e0*/  STL.64 [R1], R10 ;  /* 0x0000000a01007387 */ /* 0x0015ec0000100a00 */
[----:B------:R-:W-:-:S07]  /*07f0*/  LEPC R20, `(.L_x_11) ;  /* 0x000000001014794e */ /* 0x000fce0000000000 */
[----:B--23--:R-:W-:Y:S05]  /*0800*/  CALL.ABS.NOINC R8 ;  /* 0x0000000008007343 */ /* 0x00cfea0003c00000 */
.L_x_11:
[----:B------:R-:W0:Y:S01]  /*0810*/  LDC.64 R10, c[0x0][0x380] ;  /* 0x0000e000ff0a7b82 */ /* 0x000e220000000a00 */
[----:B------:R-:W1:Y:S01]  /*0820*/  LDCU.64 UR4, c[0x4][0x8] ;  /* 0x01000100ff0477ac */ /* 0x000e620008000a00 */
[----:B------:R-:W-:Y:S01]  /*0830*/  IMAD.MOV.U32 R6, RZ, RZ, R18 ;  /* 0x000000ffff067224 */ /* 0x000fe200078e0012 */
[----:B------:R-:W-:-:S05]  /*0840*/  MOV R7, R17 ;  /* 0x0000001100077202 */ /* 0x000fca0000000f00 */
[----:B------:R2:W3:Y:S01]  /*0850*/  LDC.64 R8, c[0x4][R2] ;  /* 0x0100000002087b82 */ /* 0x0004e20000000a00 */
[----:B-1----:R-:W-:Y:S01]  /*0860*/  MOV R4, UR4 ;  /* 0x0000000400047c02 */ /* 0x002fe20008000f00 */
[----:B------:R-:W-:Y:S01]  /*0870*/  IMAD.U32 R5, RZ, RZ, UR5 ;  /* 0x00000005ff057e24 */ /* 0x000fe2000f8e00ff */
[----:B0-----:R2:W-:Y:S06]  /*0880*/  STL.64 [R1], R10 ;  /* 0x0000000a01007387 */ /* 0x0015ec0000100a00 */
[----:B------:R-:W-:-:S07]  /*0890*/  LEPC R20, `(.L_x_12) ;  /* 0x000000001014794e */ /* 0x000fce0000000000 */
[----:B--23--:R-:W-:Y:S05]  /*08a0*/  CALL.ABS.NOINC R8 ;  /* 0x0000000008007343 */ /* 0x00cfea0003c00000 */
.L_x_12:
        /* <DEDUP_REMOVED lines=10> */
.L_x_13:
        /* <DEDUP_REMOVED lines=10> */
.L_x_14:
        /* <DEDUP_REMOVED lines=10> */
.L_x_15:
[----:B------:R-:W0:Y:S01]  /*0a90*/  LDC.64 R8, c[0x0][0x380] ;  /* 0x0000e000ff087b82 */ /* 0x000e220000000a00 */
[----:B------:R-:W1:Y:S01]  /*0aa0*/  LDCU.64 UR4, c[0x4][0x8] ;  /* 0x01000100ff0477ac */ /* 0x000e620008000a00 */
[----:B------:R-:W-:Y:S01]  /*0ab0*/  MOV R6, R18 ;  /* 0x0000001200067202 */ /* 0x000fe20000000f00 */
[----:B------:R-:W-:-:S05]  /*0ac0*/  IMAD.MOV.U32 R7, RZ, RZ, R17 ;  /* 0x000000ffff077224 */ /* 0x000fca00078e0011 */
[----:B------:R-:W2:Y:S01]  /*0ad0*/  LDC.64 R2, c[0x4][R2] ;  /* 0x0100000002027b82 */ /* 0x000ea20000000a00 */
[----:B-1----:R-:W-:Y:S02]  /*0ae0*/  IMAD.U32 R4, RZ, RZ, UR4 ;  /* 0x00000004ff047e24 */ /* 0x002fe4000f8e00ff */
[----:B------:R-:W-:Y:S01]  /*0af0*/  IMAD.U32 R5, RZ, RZ, UR5 ;  /* 0x00000005ff057e24 */ /* 0x000fe2000f8e00ff */
[----:B0-----:R0:W-:Y:S06]  /*0b00*/  STL.64 [R1], R8 ;  /* 0x0000000801007387 */ /* 0x0011ec0000100a00 */
[----:B------:R-:W-:-:S07]  /*0b10*/  LEPC R20, `(.L_x_16) ;  /* 0x000000001014794e */ /* 0x000fce0000000000 */
[----:B0-2---:R-:W-:Y:S05]  /*0b20*/  CALL.ABS.NOINC R2 ;  /* 0x0000000002007343 */ /* 0x005fea0003c00000 */
.L_x_16:
[----:B------:R-:W-:-:S13]  /*0b30*/  ISETP.NE.AND P6, PT, R22, RZ, PT ;  /* 0x000000ff1600720c */ /* 0x000fda0003fc5270 */
[----:B------:R-:W-:Y:S05]  /*0b40*/  @P6 BRA `(.L_x_17) ;  /* 0xfffffff400686947 */ /* 0x000fea000383ffff */
[----:B------:R-:W-:Y:S05]  /*0b50*/  BSYNC.RECONVERGENT B6 ;  /* 0x0000000000067941 */ /* 0x000fea0003800200 */
.L_x_0:
[----:B------:R-:W-:-:S13]  /*0b60*/  ISETP.NE.AND P0, PT, R19, RZ, PT ;  /* 0x000000ff1300720c */ /* 0x000fda0003f05270 */
[----:B------:R-:W-:Y:S05]  /*0b70*/  @!P0 EXIT ;  /* 0x000000000000894d */ /* 0x000fea0003800000 */
[----:B------:R-:W0:Y:S01]  /*0b80*/  LDC R16, c[0x0][0x388] ;  /* 0x0000e200ff107b82 */ /* 0x000e220000000800 */
[----:B------:R-:W-:Y:S02]  /*0b90*/  ISETP.GE.U32.AND P0, PT, R19, 0x8, PT ;  /* 0x000000081300780c */ /* 0x000fe40003f06070 */
[----:B0-----:R-:W-:-:S11]  /*0ba0*/  LOP3.LUT R16, R16, 0x7, RZ, 0xc0, !PT ;  /* 0x0000000710107812 */ /* 0x001fd600078ec0ff */
[----:B------:R-:W-:Y:S05]  /*0bb0*/  @!P0 BRA `(.L_x_18) ;  /* 0x0000000400448947 */ /* 0x000fea0003800000 */
[----:B------:R-:W0:Y:S01]  /*0bc0*/  LDC.64 R8, c[0x0][0x380] ;  /* 0x0000e000ff087b82 */ /* 0x000e220000000a00 */
[----:B------:R-:W-:Y:S01]  /*0bd0*/  MOV R2, 0x0 ;  /* 0x0000000000027802 */ /* 0x000fe20000000f00 */
[----:B------:R-:W1:Y:S01]  /*0be0*/  LDCU.64 UR4, c[0x4][0x8] ;  /* 0x01000100ff0477ac */ /* 0x000e620008000a00 */
[----:B------:R-:W-:Y:S02]  /*0bf0*/  IMAD.MOV.U32 R6, RZ, RZ, R18 ;  /* 0x000000ffff067224 */ /* 0x000fe400078e0012 */
[----:B------:R-:W-:-:S03]  /*0c00*/  IMAD.MOV.U32 R7, RZ, RZ, R17 ;  /* 0x000000ffff077224 */ /* 0x000fc600078e0011 */
[----:B------:R2:W3:Y:S01]  /*0c10*/  LDC.64 R10, c[0x4][R2] ;  /* 0x01000000020a7b82 */ /* 0x0004e20000000a00 */
[----:B-1----:R-:W-:Y:S01]  /*0c20*/  IMAD.U32 R4, RZ, RZ, UR4 ;  /* 0x00000004ff047e24 */ /* 0x002fe2000f8e00ff */
[----:B------:R-:W-:Y:S01]  /*0c30*/  MOV R5, UR5 ;  /* 0x0000000500057c02 */ /* 0x000fe20008000f00 */
[----:B0-----:R2:W-:Y:S06]  /*0c40*/  STL.64 [R1], R8 ;  /* 0x0000000801007387 */ /* 0x0015ec0000100a00 */
[----:B------:R-:W-:-:S07]  /*0c50*/  LEPC R20, `(.L_x_19) ;  /* 0x000000001014794e */ /* 0x000fce0000000000 */
[----:B--23--:R-:W-:Y:S05]  /*0c60*/  CALL.ABS.NOINC R10 ;  /* 0x000000000a007343 */ /* 0x00cfea0003c00000 */
.L_x_19:
        /* <DEDUP_REMOVED lines=10> */
.L_x_20:
        /* <DEDUP_REMOVED lines=10> */
.L_x_21:
        /* <DEDUP_REMOVED lines=10> */
.L_x_22:
        /* <DEDUP_REMOVED lines=10> */
.L_x_23:
        /* <DEDUP_REMOVED lines=10> */
.L_x_24:
        /* <DEDUP_REMOVED lines=10> */
.L_x_25:
[----:B------:R-:W0:Y:S01]  /*1030*/  LDC.64 R8, c[0x0][0x380] ;  /* 0x0000e000ff087b82 */ /* 0x000e220000000a00 */
[----:B------:R-:W1:Y:S01]  /*1040*/  LDCU.64 UR4, c[0x4][0x8] ;  /* 0x01000100ff0477ac */ /* 0x000e620008000a00 */
[----:B------:R-:W-:Y:S01]  /*1050*/  IMAD.MOV.U32 R6, RZ, RZ, R18 ;  /* 0x000000ffff067224 */ /* 0x000fe200078e0012 */
[----:B------:R-:W-:-:S05]  /*1060*/  MOV R7, R17 ;  /* 0x0000001100077202 */ /* 0x000fca0000000f00 */
[----:B------:R-:W2:Y:S01]  /*1070*/  LDC.64 R2, c[0x4][R2] ;  /* 0x0100000002027b82 */ /* 0x000ea20000000a00 */
[----:B-1----:R-:W-:Y:S01]  /*1080*/  MOV R4, UR4 ;  /* 0x0000000400047c02 */ /* 0x002fe20008000f00 */
[----:B------:R-:W-:Y:S01]  /*1090*/  IMAD.U32 R5, RZ, RZ, UR5 ;  /* 0x00000005ff057e24 */ /* 0x000fe2000f8e00ff */
[----:B0-----:R0:W-:Y:S06]  /*10a0*/  STL.64 [R1], R8 ;  /* 0x0000000801007387 */ /* 0x0011ec0000100a00 */
[----:B------:R-:W-:-:S07]  /*10b0*/  LEPC R20, `(.L_x_18) ;  /* 0x000000001014794e */ /* 0x000fce0000000000 */
[----:B0-2---:R-:W-:Y:S05]  /*10c0*/  CALL.ABS.NOINC R2 ;  /* 0x0000000002007343 */ /* 0x005fea0003c00000 */
.L_x_18:
        /* <DEDUP_REMOVED lines=9> */
[----:B------:R-:W-:Y:S01]  /*1160*/  MOV R6, R18 ;  /* 0x0000001200067202 */ /* 0x000fe20000000f00 */
[----:B------:R-:W-:-:S04]  /*1170*/  IMAD.MOV.U32 R7, RZ, RZ, R17 ;  /* 0x000000ffff077224 */ /* 0x000fc800078e0011 */
[----:B------:R2:W3:Y:S01]  /*1180*/  LDC.64 R10, c[0x4][R2] ;  /* 0x01000000020a7b82 */ /* 0x0004e20000000a00 */
[----:B-1----:R-:W-:Y:S02]  /*1190*/  IMAD.U32 R4, RZ, RZ, UR4 ;  /* 0x00000004ff047e24 */ /* 0x002fe4000f8e00ff */
[----:B------:R-:W-:Y:S01]  /*11a0*/  IMAD.U32 R5, RZ, RZ, UR5 ;  /* 0x00000005ff057e24 */ /* 0x000fe2000f8e00ff */
[----:B0-----:R2:W-:Y:S06]  /*11b0*/  STL.64 [R1], R8 ;  /* 0x0000000801007387 */ /* 0x0015ec0000100a00 */
[----:B------:R-:W-:-:S07]  /*11c0*/  LEPC R20, `(.L_x_27) ;  /* 0x000000001014794e */ /* 0x000fce0000000000 */
[----:B--23--:R-:W-:Y:S05]  /*11d0*/  CALL.ABS.NOINC R10 ;  /* 0x000000000a007343 */ /* 0x00cfea0003c00000 */
.L_x_27:
        /* <DEDUP_REMOVED lines=10> */
.L_x_28:
        /* <DEDUP_REMOVED lines=10> */
.L_x_29:
        /* <DEDUP_REMOVED lines=10> */
.L_x_26:
[----:B------:R-:W-:-:S13]  /*13c0*/  ISETP.NE.AND P0, PT, R16, RZ, PT ;  /* 0x000000ff1000720c */ /* 0x000fda0003f05270 */
[----:B------:R-:W-:Y:S05]  /*13d0*/  @!P0 EXIT ;  /* 0x000000000000894d */ /* 0x000fea0003800000 */
[----:B------:R-:W-:-:S07]  /*13e0*/  IMAD.MOV R2, RZ, RZ, -R16 ;  /* 0x000000ffff027224 */ /* 0x000fce00078e0a10 */
.L_x_31:
        /* <DEDUP_REMOVED lines=14> */
.L_x_30:
[----:B------:R-:W-:-:S13]  /*14d0*/  ISETP.NE.AND P6, PT, R16, RZ, PT ;  /* 0x000000ff1000720c */ /* 0x000fda0003fc5270 */
[----:B------:R-:W-:Y:S05]  /*14e0*/  @P6 BRA `(.L_x_31) ;  /* 0xfffffffc00c06947 */ /* 0x000fea000383ffff */
[----:B------:R-:W-:Y:S05]  /*14f0*/  EXIT ;  /* 0x000000000000794d */ /* 0x000fea0003800000 */
.L_x_32:
[----:B------:R-:W-:-:S00]  /*1500*/  BRA `(.L_x_32) ;  /* 0xfffffffc00fc7947 */ /* 0x000fc0000383ffff */
[----:B------:R-:W-:-:S00]  /*1510*/  NOP ;  /* 0x0000000000007918 */ /* 0x000fc00000000000 */
        /* <DEDUP_REMOVED lines=14> */
.L_x_33:


//--------------------- .nv.global.init           --------------------------
	.section	.nv.global.init,"aw",@progbits
.nv.global.init:
	.type		$str,@object
	.size		$str,(.L_0 - $str)
$str:
        /*0000*/ 	.byte	0x25, 0x66, 0x0a, 0x00
.L_0:


//--------------------- .nv.shared.reserved.0     --------------------------
	.section	.nv.shared.reserved.0,"aw",@nobits
	.weak		__nv_reservedSMEM_offset_0_alias
	.size		__nv_reservedSMEM_offset_0_alias, 0, 64
	.other		__nv_reservedSMEM_offset_0_alias,@"STO_CUDA_RESERVED_SHARED STV_DEFAULT"
__nv_reservedSMEM_offset_0_alias:
	.zero		0
	.zero		64


//--------------------- .nv.constant0._Z4showPfi  --------------------------
	.section	.nv.constant0._Z4showPfi,"a",@progbits
	.sectionflags	@""
	.align	4
.nv.constant0._Z4showPfi:
	.zero		908


//--------------------- SYMBOLS --------------------------

	.type		.nv.reservedSmem.offset0,@object
	.size		.nv.reservedSmem.offset0,0x4
	.type		vprintf,@function
